//
// Generated by NVIDIA NVVM Compiler
//
// Compiler Build ID: CL-36424714
// Cuda compilation tools, release 13.0, V13.0.88
// Based on NVVM 20.0.0
//

.version 9.0
.target sm_100
.address_size 64

	// .globl	_Z8myKernelPfS_i

.visible .entry _Z8myKernelPfS_i(
	.param .u64 .ptr .align 1 _Z8myKernelPfS_i_param_0,
	.param .u64 .ptr .align 1 _Z8myKernelPfS_i_param_1,
	.param .u32 _Z8myKernelPfS_i_param_2
)
.maxntid 256
.minnctapersm 8
{
	.reg .pred 	%p<2>;
	.reg .b32 	%r<6>;
	.reg .b32 	%f<4>;
	.reg .b64 	%rd<8>;

	ld.param.u64 	%rd1, [_Z8myKernelPfS_i_param_0];
	ld.param.u64 	%rd2, [_Z8myKernelPfS_i_param_1];
	ld.param.u32 	%r2, [_Z8myKernelPfS_i_param_2];
	mov.u32 	%r3, %ctaid.x;
	mov.u32 	%r4, %ntid.x;
	mov.u32 	%r5, %tid.x;
	mad.lo.s32 	%r1, %r3, %r4, %r5;
	setp.ge.s32 	%p1, %r1, %r2;
	@%p1 bra 	$L__BB0_2;
	cvta.to.global.u64 	%rd3, %rd1;
	cvta.to.global.u64 	%rd4, %rd2;
	mul.wide.s32 	%rd5, %r1, 4;
	add.s64 	%rd6, %rd3, %rd5;
	ld.global.f32 	%f1, [%rd6];
	fma.rn.f32 	%f2, %f1, %f1, %f1;
	add.f32 	%f3, %f2, %f2;
	add.s64 	%rd7, %rd4, %rd5;
	st.global.f32 	[%rd7], %f3;
$L__BB0_2:
	ret;

}
	// .globl	_Z12myKernelNoLBPfS_i
.visible .entry _Z12myKernelNoLBPfS_i(
	.param .u64 .ptr .align 1 _Z12myKernelNoLBPfS_i_param_0,
	.param .u64 .ptr .align 1 _Z12myKernelNoLBPfS_i_param_1,
	.param .u32 _Z12myKernelNoLBPfS_i_param_2
)
{
	.reg .pred 	%p<2>;
	.reg .b32 	%r<6>;
	.reg .b32 	%f<4>;
	.reg .b64 	%rd<8>;

	ld.param.u64 	%rd1, [_Z12myKernelNoLBPfS_i_param_0];
	ld.param.u64 	%rd2, [_Z12myKernelNoLBPfS_i_param_1];
	ld.param.u32 	%r2, [_Z12myKernelNoLBPfS_i_param_2];
	mov.u32 	%r3, %ctaid.x;
	mov.u32 	%r4, %ntid.x;
	mov.u32 	%r5, %tid.x;
	mad.lo.s32 	%r1, %r3, %r4, %r5;
	setp.ge.s32 	%p1, %r1, %r2;
	@%p1 bra 	$L__BB1_2;
	cvta.to.global.u64 	%rd3, %rd1;
	cvta.to.global.u64 	%rd4, %rd2;
	mul.wide.s32 	%rd5, %r1, 4;
	add.s64 	%rd6, %rd3, %rd5;
	ld.global.f32 	%f1, [%rd6];
	fma.rn.f32 	%f2, %f1, %f1, %f1;
	add.f32 	%f3, %f2, %f2;
	add.s64 	%rd7, %rd4, %rd5;
	st.global.f32 	[%rd7], %f3;
$L__BB1_2:
	ret;

}
	// .globl	_Z29stream_ordered_memory_examplev
.visible .entry _Z29stream_ordered_memory_examplev()
{


	ret;

}
	// .globl	_Z11tma_examplev
.visible .entry _Z11tma_examplev()
{


	ret;

}


// ===== COMPILED SASS (sm_100) =====

	.target	sm_100

	.elftype	@"ET_EXEC"


//--------------------- .note.nv.tkinfo           --------------------------
	.section	.note.nv.tkinfo,"",@"SHT_NOTE"
	.sectionflags	@"SHF_NOTE_NV_TKINFO"
	.tkinfo
        /*0018*/ 	.word	0x00000002
        /*0030*/ 	.string	""
        /*0030*/ 	.string	"ptxas"
        /*0030*/ 	.string	"Cuda compilation tools, release 13.0, V13.0.88"
        /*0030*/ 	.string	"Build cuda_13.0.r13.0/compiler.36424714_0"
        /*0030*/ 	.string	"-arch sm_100 -m 64 "



//--------------------- .note.nv.cuinfo           --------------------------
	.section	.note.nv.cuinfo,"",@"SHT_NOTE"
	.sectionflags	@"SHF_NOTE_NV_CUINFO"
        /*0018*/ 	.short	0x0002
        /*001a*/ 	.short	0x0064
        /*001c*/ 	.short	0x0082
	.zero		2


//--------------------- .nv.info                  --------------------------
	.section	.nv.info,"",@"SHT_CUDA_INFO"
	.align	4


	//----- nvinfo : EIATTR_REGCOUNT
	.align		4
        /*0000*/ 	.byte	0x04, 0x2f
        /*0002*/ 	.short	(.L_1 - .L_0)
	.align		4
.L_0:
        /*0004*/ 	.word	index@(_Z8myKernelPfS_i)
        /*0008*/ 	.word	0x0000000a


	//----- nvinfo : EIATTR_FRAME_SIZE
	.align		4
.L_1:
        /*000c*/ 	.byte	0x04, 0x11
        /*000e*/ 	.short	(.L_3 - .L_2)
	.align		4
.L_2:
        /*0010*/ 	.word	index@(_Z8myKernelPfS_i)
        /*0014*/ 	.word	0x00000000


	//----- nvinfo : EIATTR_REGCOUNT
	.align		4
.L_3:
        /*0018*/ 	.byte	0x04, 0x2f
        /*001a*/ 	.short	(.L_5 - .L_4)
	.align		4
.L_4:
        /*001c*/ 	.word	index@(_Z12myKernelNoLBPfS_i)
        /*0020*/ 	.word	0x0000000a


	//----- nvinfo : EIATTR_FRAME_SIZE
	.align		4
.L_5:
        /*0024*/ 	.byte	0x04, 0x11
        /*0026*/ 	.short	(.L_7 - .L_6)
	.align		4
.L_6:
        /*0028*/ 	.word	index@(_Z12myKernelNoLBPfS_i)
        /*002c*/ 	.word	0x00000000


	//----- nvinfo : EIATTR_REGCOUNT
	.align		4
.L_7:
        /*0030*/ 	.byte	0x04, 0x2f
        /*0032*/ 	.short	(.L_9 - .L_8)
	.align		4
.L_8:
        /*0034*/ 	.word	index@(_Z29stream_ordered_memory_examplev)
        /*0038*/ 	.word	0x00000004


	//----- nvinfo : EIATTR_FRAME_SIZE
	.align		4
.L_9:
        /*003c*/ 	.byte	0x04, 0x11
        /*003e*/ 	.short	(.L_11 - .L_10)
	.align		4
.L_10:
        /*0040*/ 	.word	index@(_Z29stream_ordered_memory_examplev)
        /*0044*/ 	.word	0x00000000


	//----- nvinfo : EIATTR_REGCOUNT
	.align		4
.L_11:
        /*0048*/ 	.byte	0x04, 0x2f
        /*004a*/ 	.short	(.L_13 - .L_12)
	.align		4
.L_12:
        /*004c*/ 	.word	index@(_Z11tma_examplev)
        /*0050*/ 	.word	0x00000004


	//----- nvinfo : EIATTR_FRAME_SIZE
	.align		4
.L_13:
        /*0054*/ 	.byte	0x04, 0x11
        /*0056*/ 	.short	(.L_15 - .L_14)
	.align		4
.L_14:
        /*0058*/ 	.word	index@(_Z11tma_examplev)
        /*005c*/ 	.word	0x00000000


	//----- nvinfo : EIATTR_MIN_STACK_SIZE
	.align		4
.L_15:
        /*0060*/ 	.byte	0x04, 0x12
        /*0062*/ 	.short	(.L_17 - .L_16)
	.align		4
.L_16:
        /*0064*/ 	.word	index@(_Z11tma_examplev)
        /*0068*/ 	.word	0x00000000


	//----- nvinfo : EIATTR_MIN_STACK_SIZE
	.align		4
.L_17:
        /*006c*/ 	.byte	0x04, 0x12
        /*006e*/ 	.short	(.L_19 - .L_18)
	.align		4
.L_18:
        /*0070*/ 	.word	index@(_Z29stream_ordered_memory_examplev)
        /*0074*/ 	.word	0x00000000


	//----- nvinfo : EIATTR_MIN_STACK_SIZE
	.align		4
.L_19:
        /*0078*/ 	.byte	0x04, 0x12
        /*007a*/ 	.short	(.L_21 - .L_20)
	.align		4
.L_20:
        /*007c*/ 	.word	index@(_Z12myKernelNoLBPfS_i)
        /*0080*/ 	.word	0x00000000


	//----- nvinfo : EIATTR_MIN_STACK_SIZE
	.align		4
.L_21:
        /*0084*/ 	.byte	0x04, 0x12
        /*0086*/ 	.short	(.L_23 - .L_22)
	.align		4
.L_22:
        /*0088*/ 	.word	index@(_Z8myKernelPfS_i)
        /*008c*/ 	.word	0x00000000
.L_23:


//--------------------- .nv.compat                --------------------------
	.section	.nv.compat,"",@"SHT_CUDA_COMPAT_INFO"
	.align	4
        /*0000*/ 	.byte	0x02, 0x09, 0x00, 0x00, 0x02, 0x02, 0x01, 0x00, 0x02, 0x05, 0x05, 0x00, 0x03, 0x07, 0x01, 0x01
        /*0010*/ 	.byte	0x02, 0x03, 0x00, 0x00, 0x02, 0x06, 0x01, 0x00, 0x04, 0x0b, 0x08, 0x00, 0x09, 0x00, 0x00, 0x00
        /*0020*/ 	.byte	0x00, 0x00, 0x00, 0x00


//--------------------- .nv.info._Z11tma_examplev --------------------------
	.section	.nv.info._Z11tma_examplev,"",@"SHT_CUDA_INFO"
	.sectionflags	@""
	.align	4


	//----- nvinfo : EIATTR_CUDA_API_VERSION
	.align		4
        /*0000*/ 	.byte	0x04, 0x37
        /*0002*/ 	.short	(.L_25 - .L_24)
.L_24:
        /*0004*/ 	.word	0x00000082


	//----- nvinfo : EIATTR_SPARSE_MMA_MASK
	.align		4
.L_25:
        /*0008*/ 	.byte	0x03, 0x50
        /*000a*/ 	.short	0x0000


	//----- nvinfo : EIATTR_MAXREG_COUNT
	.align		4
        /*000c*/ 	.byte	0x03, 0x1b
        /*000e*/ 	.short	0x00ff


	//----- nvinfo : EIATTR_MERCURY_ISA_VERSION
	.align		4
        /*0010*/ 	.byte	0x03, 0x5f
        /*0012*/ 	.short	0x0101


	//----- nvinfo : EIATTR_VRC_CTA_INIT_COUNT
	.align		4
        /*0014*/ 	.byte	0x02, 0x4a
	.zero		1
	.zero		1


	//----- nvinfo : EIATTR_EXIT_INSTR_OFFSETS
	.align		4
        /*0018*/ 	.byte	0x04, 0x1c
        /*001a*/ 	.short	(.L_27 - .L_26)


	//   ....[0]....
.L_26:
        /*001c*/ 	.word	0x00000010


	//----- nvinfo : EIATTR_SW_WAR
	.align		4
.L_27:
        /*0020*/ 	.byte	0x04, 0x36
        /*0022*/ 	.short	(.L_29 - .L_28)
.L_28:
        /*0024*/ 	.word	0x00000008
.L_29:


//--------------------- .nv.info._Z29stream_ordered_memory_examplev --------------------------
	.section	.nv.info._Z29stream_ordered_memory_examplev,"",@"SHT_CUDA_INFO"
	.sectionflags	@""
	.align	4


	//----- nvinfo : EIATTR_CUDA_API_VERSION
	.align		4
        /*0000*/ 	.byte	0x04, 0x37
        /*0002*/ 	.short	(.L_31 - .L_30)
.L_30:
        /*0004*/ 	.word	0x00000082


	//----- nvinfo : EIATTR_SPARSE_MMA_MASK
	.align		4
.L_31:
        /*0008*/ 	.byte	0x03, 0x50
        /*000a*/ 	.short	0x0000


	//----- nvinfo : EIATTR_MAXREG_COUNT
	.align		4
        /*000c*/ 	.byte	0x03, 0x1b
        /*000e*/ 	.short	0x00ff


	//----- nvinfo : EIATTR_MERCURY_ISA_VERSION
	.align		4
        /*0010*/ 	.byte	0x03, 0x5f
        /*0012*/ 	.short	0x0101


	//----- nvinfo : EIATTR_VRC_CTA_INIT_COUNT
	.align		4
        /*0014*/ 	.byte	0x02, 0x4a
	.zero		1
	.zero		1


	//----- nvinfo : EIATTR_EXIT_INSTR_OFFSETS
	.align		4
        /*0018*/ 	.byte	0x04, 0x1c
        /*001a*/ 	.short	(.L_33 - .L_32)


	//   ....[0]....
.L_32:
        /*001c*/ 	.word	0x00000010


	//----- nvinfo : EIATTR_SW_WAR
	.align		4
.L_33:
        /*0020*/ 	.byte	0x04, 0x36
        /*0022*/ 	.short	(.L_35 - .L_34)
.L_34:
        /*0024*/ 	.word	0x00000008
.L_35:


//--------------------- .nv.info._Z12myKernelNoLBPfS_i --------------------------
	.section	.nv.info._Z12myKernelNoLBPfS_i,"",@"SHT_CUDA_INFO"
	.sectionflags	@""
	.align	4


	//----- nvinfo : EIATTR_CUDA_API_VERSION
	.align		4
        /*0000*/ 	.byte	0x04, 0x37
        /*0002*/ 	.short	(.L_37 - .L_36)
.L_36:
        /*0004*/ 	.word	0x00000082


	//----- nvinfo : EIATTR_KPARAM_INFO
	.align		4
.L_37:
        /*0008*/ 	.byte	0x04, 0x17
        /*000a*/ 	.short	(.L_39 - .L_38)
.L_38:
        /*000c*/ 	.word	0x00000000
        /*0010*/ 	.short	0x0002
        /*0012*/ 	.short	0x0010
        /*0014*/ 	.byte	0x00, 0xf0, 0x11, 0x00


	//----- nvinfo : EIATTR_KPARAM_INFO
	.align		4
.L_39:
        /*0018*/ 	.byte	0x04, 0x17
        /*001a*/ 	.short	(.L_41 - .L_40)
.L_40:
        /*001c*/ 	.word	0x00000000
        /*0020*/ 	.short	0x0001
        /*0022*/ 	.short	0x0008
        /*0024*/ 	.byte	0x00, 0xf5, 0x21, 0x00


	//----- nvinfo : EIATTR_KPARAM_INFO
	.align		4
.L_41:
        /*0028*/ 	.byte	0x04, 0x17
        /*002a*/ 	.short	(.L_43 - .L_42)
.L_42:
        /*002c*/ 	.word	0x00000000
        /*0030*/ 	.short	0x0000
        /*0032*/ 	.short	0x0000
        /*0034*/ 	.byte	0x00, 0xf5, 0x21, 0x00


	//----- nvinfo : EIATTR_SPARSE_MMA_MASK
	.align		4
.L_43:
        /*0038*/ 	.byte	0x03, 0x50
        /*003a*/ 	.short	0x0000


	//----- nvinfo : EIATTR_MAXREG_COUNT
	.align		4
        /*003c*/ 	.byte	0x03, 0x1b
        /*003e*/ 	.short	0x00ff


	//----- nvinfo : EIATTR_MERCURY_ISA_VERSION
	.align		4
        /*0040*/ 	.byte	0x03, 0x5f
        /*0042*/ 	.short	0x0101


	//----- nvinfo : EIATTR_VRC_CTA_INIT_COUNT
	.align		4
        /*0044*/ 	.byte	0x02, 0x4a
	.zero		1
	.zero		1


	//----- nvinfo : EIATTR_EXIT_INSTR_OFFSETS
	.align		4
        /*0048*/ 	.byte	0x04, 0x1c
        /*004a*/ 	.short	(.L_45 - .L_44)


	//   ....[0]....
.L_44:
        /*004c*/ 	.word	0x00000070


	//   ....[1]....
        /*0050*/ 	.word	0x00000110


	//----- nvinfo : EIATTR_CBANK_PARAM_SIZE
	.align		4
.L_45:
        /*0054*/ 	.byte	0x03, 0x19
        /*0056*/ 	.short	0x0014


	//----- nvinfo : EIATTR_PARAM_CBANK
	.align		4
        /*0058*/ 	.byte	0x04, 0x0a
        /*005a*/ 	.short	(.L_47 - .L_46)
	.align		4
.L_46:
        /*005c*/ 	.word	index@(.nv.constant0._Z12myKernelNoLBPfS_i)
        /*0060*/ 	.short	0x0380
        /*0062*/ 	.short	0x0014


	//----- nvinfo : EIATTR_SW_WAR
	.align		4
.L_47:
        /*0064*/ 	.byte	0x04, 0x36
        /*0066*/ 	.short	(.L_49 - .L_48)
.L_48:
        /*0068*/ 	.word	0x00000008
.L_49:


//--------------------- .nv.info._Z8myKernelPfS_i --------------------------
	.section	.nv.info._Z8myKernelPfS_i,"",@"SHT_CUDA_INFO"
	.sectionflags	@""
	.align	4


	//----- nvinfo : EIATTR_CUDA_API_VERSION
	.align		4
        /*0000*/ 	.byte	0x04, 0x37
        /*0002*/ 	.short	(.L_51 - .L_50)
.L_50:
        /*0004*/ 	.word	0x00000082


	//----- nvinfo : EIATTR_KPARAM_INFO
	.align		4
.L_51:
        /*0008*/ 	.byte	0x04, 0x17
        /*000a*/ 	.short	(.L_53 - .L_52)
.L_52:
        /*000c*/ 	.word	0x00000000
        /*0010*/ 	.short	0x0002
        /*0012*/ 	.short	0x0010
        /*0014*/ 	.byte	0x00, 0xf0, 0x11, 0x00


	//----- nvinfo : EIATTR_KPARAM_INFO
	.align		4
.L_53:
        /*0018*/ 	.byte	0x04, 0x17
        /*001a*/ 	.short	(.L_55 - .L_54)
.L_54:
        /*001c*/ 	.word	0x00000000
        /*0020*/ 	.short	0x0001
        /*0022*/ 	.short	0x0008
        /*0024*/ 	.byte	0x00, 0xf5, 0x21, 0x00


	//----- nvinfo : EIATTR_KPARAM_INFO
	.align		4
.L_55:
        /*0028*/ 	.byte	0x04, 0x17
        /*002a*/ 	.short	(.L_57 - .L_56)
.L_56:
        /*002c*/ 	.word	0x00000000
        /*0030*/ 	.short	0x0000
        /*0032*/ 	.short	0x0000
        /*0034*/ 	.byte	0x00, 0xf5, 0x21, 0x00


	//----- nvinfo : EIATTR_SPARSE_MMA_MASK
	.align		4
.L_57:
        /*0038*/ 	.byte	0x03, 0x50
        /*003a*/ 	.short	0x0000


	//----- nvinfo : EIATTR_MAXREG_COUNT
	.align		4
        /*003c*/ 	.byte	0x03, 0x1b
        /*003e*/ 	.short	0x0020


	//----- nvinfo : EIATTR_MERCURY_ISA_VERSION
	.align		4
        /*0040*/ 	.byte	0x03, 0x5f
        /*0042*/ 	.short	0x0101


	//----- nvinfo : EIATTR_VRC_CTA_INIT_COUNT
	.align		4
        /*0044*/ 	.byte	0x02, 0x4a
	.zero		1
	.zero		1


	//----- nvinfo : EIATTR_EXIT_INSTR_OFFSETS
	.align		4
        /*0048*/ 	.byte	0x04, 0x1c
        /*004a*/ 	.short	(.L_59 - .L_58)


	//   ....[0]....
.L_58:
        /*004c*/ 	.word	0x00000070


	//   ....[1]....
        /*0050*/ 	.word	0x00000110


	//----- nvinfo : EIATTR_MAX_THREADS
	.align		4
.L_59:
        /*0054*/ 	.byte	0x04, 0x05
        /*0056*/ 	.short	(.L_61 - .L_60)
.L_60:
        /*0058*/ 	.word	0x00000100
        /*005c*/ 	.word	0x00000001
        /*0060*/ 	.word	0x00000001


	//----- nvinfo : EIATTR_CBANK_PARAM_SIZE
	.align		4
.L_61:
        /*0064*/ 	.byte	0x03, 0x19
        /*0066*/ 	.short	0x0014


	//----- nvinfo : EIATTR_PARAM_CBANK
	.align		4
        /*0068*/ 	.byte	0x04, 0x0a
        /*006a*/ 	.short	(.L_63 - .L_62)
	.align		4
.L_62:
        /*006c*/ 	.word	index@(.nv.constant0._Z8myKernelPfS_i)
        /*0070*/ 	.short	0x0380
        /*0072*/ 	.short	0x0014


	//----- nvinfo : EIATTR_SW_WAR
	.align		4
.L_63:
        /*0074*/ 	.byte	0x04, 0x36
        /*0076*/ 	.short	(.L_65 - .L_64)
.L_64:
        /*0078*/ 	.word	0x00000008
.L_65:


//--------------------- .nv.callgraph             --------------------------
	.section	.nv.callgraph,"",@"SHT_CUDA_CALLGRAPH"
	.align	4
	.sectionentsize	8
	.align		4
        /*0000*/ 	.word	0x00000000
	.align		4
        /*0004*/ 	.word	0xffffffff
	.align		4
        /*0008*/ 	.word	0x00000000
	.align		4
        /*000c*/ 	.word	0xfffffffe
	.align		4
        /*0010*/ 	.word	0x00000000
	.align		4
        /*0014*/ 	.word	0xfffffffd
	.align		4
        /*0018*/ 	.word	0x00000000
	.align		4
        /*001c*/ 	.word	0xfffffffc


//--------------------- .text._Z11tma_examplev    --------------------------
	.section	.text._Z11tma_examplev,"ax",@progbits
	.align	128
        .global         _Z11tma_examplev
        .type           _Z11tma_examplev,@function
        .size           _Z11tma_examplev,(.L_x_4 - _Z11tma_examplev)
        .other          _Z11tma_examplev,@"STO_CUDA_ENTRY STV_DEFAULT"
_Z11tma_examplev:
.text._Z11tma_examplev:
[----:B------:R-:W-:Y:S01]  /*0000*/  LDC R1, c[0x0][0x37c] ;  /* 0x0000df00ff017b82 */ /* 0x000fe20000000800 */
[----:B------:R-:W-:Y:S05]  /*0010*/  EXIT ;  /* 0x000000000000794d */ /* 0x000fea0003800000 */
.L_x_0:
[----:B------:R-:W-:-:S00]  /*0020*/  BRA `(.L_x_0) ;  /* 0xfffffffc00fc7947 */ /* 0x000fc0000383ffff */
[----:B------:R-:W-:-:S00]  /*0030*/  NOP ;  /* 0x0000000000007918 */ /* 0x000fc00000000000 */
        /* <DEDUP_REMOVED lines=12> */
.L_x_4:


//--------------------- .text._Z29stream_ordered_memory_examplev --------------------------
	.section	.text._Z29stream_ordered_memory_examplev,"ax",@progbits
	.align	128
        .global         _Z29stream_ordered_memory_examplev
        .type           _Z29stream_ordered_memory_examplev,@function
        .size           _Z29stream_ordered_memory_examplev,(.L_x_5 - _Z29stream_ordered_memory_examplev)
        .other          _Z29stream_ordered_memory_examplev,@"STO_CUDA_ENTRY STV_DEFAULT"
_Z29stream_ordered_memory_examplev:
.text._Z29stream_ordered_memory_examplev:
[----:B------:R-:W-:Y:S01]  /*0000*/  LDC R1, c[0x0][0x37c] ;  /* 0x0000df00ff017b82 */ /* 0x000fe20000000800 */
[----:B------:R-:W-:Y:S05]  /*0010*/  EXIT ;  /* 0x000000000000794d */ /* 0x000fea0003800000 */
.L_x_1:
        /* <DEDUP_REMOVED lines=14> */
.L_x_5:


//--------------------- .text._Z12myKernelNoLBPfS_i --------------------------
	.section	.text._Z12myKernelNoLBPfS_i,"ax",@progbits
	.align	128
        .global         _Z12myKernelNoLBPfS_i
        .type           _Z12myKernelNoLBPfS_i,@function
        .size           _Z12myKernelNoLBPfS_i,(.L_x_6 - _Z12myKernelNoLBPfS_i)
        .other          _Z12myKernelNoLBPfS_i,@"STO_CUDA_ENTRY STV_DEFAULT"
_Z12myKernelNoLBPfS_i:
.text._Z12myKernelNoLBPfS_i:
[----:B------:R-:W-:Y:S01]  /*0000*/  LDC R1, c[0x0][0x37c] ;  /* 0x0000df00ff017b82 */ /* 0x000fe20000000800 */
[----:B------:R-:W0:Y:S07]  /*0010*/  S2R R0, SR_TID.X ;  /* 0x0000000000007919 */ /* 0x000e2e0000002100 */
[----:B------:R-:W0:Y:S01]  /*0020*/  S2UR UR4, SR_CTAID.X ;  /* 0x00000000000479c3 */ /* 0x000e220000002500 */
[----:B------:R-:W1:Y:S07]  /*0030*/  LDCU UR5, c[0x0][0x390] ;  /* 0x00007200ff0577ac */ /* 0x000e6e0008000800 */
[----:B------:R-:W0:Y:S02]  /*0040*/  LDC R7, c[0x0][0x360] ;  /* 0x0000d800ff077b82 */ /* 0x000e240000000800 */
[----:B0-----:R-:W-:-:S05]  /*0050*/  IMAD R7, R7, UR4, R0 ;  /* 0x0000000407077c24 */ /* 0x001fca000f8e0200 */
[----:B-1----:R-:W-:-:S13]  /*0060*/  ISETP.GE.AND P0, PT, R7, UR5, PT ;  /* 0x0000000507007c0c */ /* 0x002fda000bf06270 */
[----:B------:R-:W-:Y:S05]  /*0070*/  @P0 EXIT ;  /* 0x000000000000094d */ /* 0x000fea0003800000 */
[----:B------:R-:W0:Y:S01]  /*0080*/  LDC.64 R2, c[0x0][0x380] ;  /* 0x0000e000ff027b82 */ /* 0x000e220000000a00 */
[----:B------:R-:W1:Y:S07]  /*0090*/  LDCU.64 UR4, c[0x0][0x358] ;  /* 0x00006b00ff0477ac */ /* 0x000e6e0008000a00 */
[----:B------:R-:W2:Y:S01]  /*00a0*/  LDC.64 R4, c[0x0][0x388] ;  /* 0x0000e200ff047b82 */ /* 0x000ea20000000a00 */
[----:B0-----:R-:W-:-:S06]  /*00b0*/  IMAD.WIDE R2, R7, 0x4, R2 ;  /* 0x0000000407027825 */ /* 0x001fcc00078e0202 */
[----:B-1----:R-:W3:Y:S01]  /*00c0*/  LDG.E R2, desc[UR4][R2.64] ;  /* 0x0000000402027981 */ /* 0x002ee2000c1e1900 */
[----:B--2---:R-:W-:-:S04]  /*00d0*/  IMAD.WIDE R4, R7, 0x4, R4 ;  /* 0x0000000407047825 */ /* 0x004fc800078e0204 */
[----:B---3--:R-:W-:-:S04]  /*00e0*/  FFMA R0, R2, R2, R2 ;  /* 0x0000000202007223 */ /* 0x008fc80000000002 */
[----:B------:R-:W-:-:S05]  /*00f0*/  FADD R7, R0, R0 ;  /* 0x0000000000077221 */ /* 0x000fca0000000000 */
[----:B------:R-:W-:Y:S01]  /*0100*/  STG.E desc[UR4][R4.64], R7 ;  /* 0x0000000704007986 */ /* 0x000fe2000c101904 */
[----:B------:R-:W-:Y:S05]  /*0110*/  EXIT ;  /* 0x000000000000794d */ /* 0x000fea0003800000 */
.L_x_2:
        /* <DEDUP_REMOVED lines=14> */
.L_x_6:


//--------------------- .text._Z8myKernelPfS_i    --------------------------
	.section	.text._Z8myKernelPfS_i,"ax",@progbits
	.align	128
        .global         _Z8myKernelPfS_i
        .type           _Z8myKernelPfS_i,@function
        .size           _Z8myKernelPfS_i,(.L_x_7 - _Z8myKernelPfS_i)
        .other          _Z8myKernelPfS_i,@"STO_CUDA_ENTRY STV_DEFAULT"
_Z8myKernelPfS_i:
.text._Z8myKernelPfS_i:
        /* <DEDUP_REMOVED lines=18> */
.L_x_3:
        /* <DEDUP_REMOVED lines=14> */
.L_x_7:


//--------------------- .nv.shared.reserved.0     --------------------------
	.section	.nv.shared.reserved.0,"aw",@nobits
	.weak		__nv_reservedSMEM_offset_0_alias
	.size		__nv_reservedSMEM_offset_0_alias, 0, 64
	.other		__nv_reservedSMEM_offset_0_alias,@"STO_CUDA_RESERVED_SHARED STV_DEFAULT"
__nv_reservedSMEM_offset_0_alias:
	.zero		0
	.zero		64


//--------------------- .nv.constant0._Z11tma_examplev --------------------------
	.section	.nv.constant0._Z11tma_examplev,"a",@progbits
	.sectionflags	@""
	.align	4
.nv.constant0._Z11tma_examplev:
	.zero		896


//--------------------- .nv.constant0._Z29stream_ordered_memory_examplev --------------------------
	.section	.nv.constant0._Z29stream_ordered_memory_examplev,"a",@progbits
	.sectionflags	@""
	.align	4
.nv.constant0._Z29stream_ordered_memory_examplev:
	.zero		896


//--------------------- .nv.constant0._Z12myKernelNoLBPfS_i --------------------------
	.section	.nv.constant0._Z12myKernelNoLBPfS_i,"a",@progbits
	.sectionflags	@""
	.align	4
.nv.constant0._Z12myKernelNoLBPfS_i:
	.zero		916


//--------------------- .nv.constant0._Z8myKernelPfS_i --------------------------
	.section	.nv.constant0._Z8myKernelPfS_i,"a",@progbits
	.sectionflags	@""
	.align	4
.nv.constant0._Z8myKernelPfS_i:
	.zero		916


//--------------------- SYMBOLS --------------------------

	.type		.nv.reservedSmem.offset0,@object
	.size		.nv.reservedSmem.offset0,0x4
